	.headerflags	@"EF_CUDA_TEXMODE_UNIFIED EF_CUDA_64BIT_ADDRESS EF_CUDA_ACCELERATORS EF_CUDA_SM90 EF_CUDA_VIRTUAL_SM(EF_CUDA_SM90)"
	.elftype	@"ET_EXEC"


//--------------------- .nv.info                  --------------------------
	.section	.nv.info,"",@"SHT_CUDA_INFO"
	.align	4


	//----- nvinfo : EIATTR_REGCOUNT
	.align		4
        /*0000*/ 	.byte	0x04, 0x2f
        /*0002*/ 	.short	(.L_1 - .L_0)
	.align		4
.L_0:
        /*0004*/ 	.word	index@(triton_poi_fused_add_convolution_2)
        /*0008*/ 	.word	0x00000010


	//----- nvinfo : EIATTR_MIN_STACK_SIZE
	.align		4
.L_1:
        /*000c*/ 	.byte	0x04, 0x12
        /*000e*/ 	.short	(.L_3 - .L_2)
	.align		4
.L_2:
        /*0010*/ 	.word	index@(triton_poi_fused_add_convolution_2)
        /*0014*/ 	.word	0x00000000


	//----- nvinfo : EIATTR_FRAME_SIZE
	.align		4
.L_3:
        /*0018*/ 	.byte	0x04, 0x11
        /*001a*/ 	.short	(.L_5 - .L_4)
	.align		4
.L_4:
        /*001c*/ 	.word	index@(triton_poi_fused_add_convolution_2)
        /*0020*/ 	.word	0x00000000


	//----- nvinfo : EIATTR_MIN_STACK_SIZE
	.align		4
.L_5:
        /*0024*/ 	.byte	0x04, 0x12
        /*0026*/ 	.short	(.L_7 - .L_6)
	.align		4
.L_6:
        /*0028*/ 	.word	index@(triton_poi_fused_add_convolution_2)
        /*002c*/ 	.word	0x00000000
.L_7:


//--------------------- .nv.info.triton_poi_fused_add_convolution_2 --------------------------
	.section	.nv.info.triton_poi_fused_add_convolution_2,"",@"SHT_CUDA_INFO"
	.sectionflags	@""
	.align	4


	//----- nvinfo : EIATTR_CUDA_API_VERSION
	.align		4
        /*0000*/ 	.byte	0x04, 0x37
        /*0002*/ 	.short	(.L_9 - .L_8)
.L_8:
        /*0004*/ 	.word	0x0000007c


	//----- nvinfo : EIATTR_KPARAM_INFO
	.align		4
.L_9:
        /*0008*/ 	.byte	0x04, 0x17
        /*000a*/ 	.short	(.L_11 - .L_10)
.L_10:
        /*000c*/ 	.word	0x00000000
        /*0010*/ 	.short	0x0004
        /*0012*/ 	.short	0x0020
        /*0014*/ 	.byte	0x00, 0xf0, 0x11, 0x00


	//----- nvinfo : EIATTR_KPARAM_INFO
	.align		4
.L_11:
        /*0018*/ 	.byte	0x04, 0x17
        /*001a*/ 	.short	(.L_13 - .L_12)
.L_12:
        /*001c*/ 	.word	0x00000000
        /*0020*/ 	.short	0x0003
        /*0022*/ 	.short	0x0018
        /*0024*/ 	.byte	0x00, 0xf4, 0x21, 0x00


	//----- nvinfo : EIATTR_KPARAM_INFO
	.align		4
.L_13:
        /*0028*/ 	.byte	0x04, 0x17
        /*002a*/ 	.short	(.L_15 - .L_14)
.L_14:
        /*002c*/ 	.word	0x00000000
        /*0030*/ 	.short	0x0002
        /*0032*/ 	.short	0x0010
        /*0034*/ 	.byte	0x00, 0xf4, 0x21, 0x00


	//----- nvinfo : EIATTR_KPARAM_INFO
	.align		4
.L_15:
        /*0038*/ 	.byte	0x04, 0x17
        /*003a*/ 	.short	(.L_17 - .L_16)
.L_16:
        /*003c*/ 	.word	0x00000000
        /*0040*/ 	.short	0x0001
        /*0042*/ 	.short	0x0008
        /*0044*/ 	.byte	0x00, 0xf4, 0x21, 0x00


	//----- nvinfo : EIATTR_KPARAM_INFO
	.align		4
.L_17:
        /*0048*/ 	.byte	0x04, 0x17
        /*004a*/ 	.short	(.L_19 - .L_18)
.L_18:
        /*004c*/ 	.word	0x00000000
        /*0050*/ 	.short	0x0000
        /*0052*/ 	.short	0x0000
        /*0054*/ 	.byte	0x00, 0xf4, 0x21, 0x00


	//----- nvinfo : EIATTR_SPARSE_MMA_MASK
	.align		4
.L_19:
        /*0058*/ 	.byte	0x03, 0x50
        /*005a*/ 	.short	0x0000


	//----- nvinfo : EIATTR_MAXREG_COUNT
	.align		4
        /*005c*/ 	.byte	0x03, 0x1b
        /*005e*/ 	.short	0x00ff


	//----- nvinfo : EIATTR_EXIT_INSTR_OFFSETS
	.align		4
        /*0060*/ 	.byte	0x04, 0x1c
        /*0062*/ 	.short	(.L_21 - .L_20)


	//   ....[0]....
.L_20:
        /*0064*/ 	.word	0x00000200


	//   ....[1]....
        /*0068*/ 	.word	0x00000220


	//----- nvinfo : EIATTR_REQNTID
	.align		4
.L_21:
        /*006c*/ 	.byte	0x04, 0x10
        /*006e*/ 	.short	(.L_23 - .L_22)
.L_22:
        /*0070*/ 	.word	0x00000080
        /*0074*/ 	.word	0x00000001
        /*0078*/ 	.word	0x00000001


	//----- nvinfo : EIATTR_CBANK_PARAM_SIZE
	.align		4
.L_23:
        /*007c*/ 	.byte	0x03, 0x19
        /*007e*/ 	.short	0x0024


	//----- nvinfo : EIATTR_PARAM_CBANK
	.align		4
        /*0080*/ 	.byte	0x04, 0x0a
        /*0082*/ 	.short	(.L_25 - .L_24)
	.align		4
.L_24:
        /*0084*/ 	.word	index@(.nv.constant0.triton_poi_fused_add_convolution_2)
        /*0088*/ 	.short	0x0210
        /*008a*/ 	.short	0x0024


	//----- nvinfo : EIATTR_SW_WAR
	.align		4
.L_25:
        /*008c*/ 	.byte	0x04, 0x36
        /*008e*/ 	.short	(.L_27 - .L_26)
.L_26:
        /*0090*/ 	.word	0x00000008
.L_27:


//--------------------- .nv.callgraph             --------------------------
	.section	.nv.callgraph,"",@"SHT_CUDA_CALLGRAPH"
	.align	4
	.sectionentsize	8
	.align		4
        /*0000*/ 	.word	0x00000000
	.align		4
        /*0004*/ 	.word	0xffffffff
	.align		4
        /*0008*/ 	.word	0x00000000
	.align		4
        /*000c*/ 	.word	0xfffffffe
	.align		4
        /*0010*/ 	.word	0x00000000
	.align		4
        /*0014*/ 	.word	0xfffffffd
	.align		4
        /*0018*/ 	.word	0x00000000
	.align		4
        /*001c*/ 	.word	0xfffffffc


//--------------------- .text.triton_poi_fused_add_convolution_2 --------------------------
	.section	.text.triton_poi_fused_add_convolution_2,"ax",@progbits
	.align	128
        .global         triton_poi_fused_add_convolution_2
        .type           triton_poi_fused_add_convolution_2,@function
        .size           triton_poi_fused_add_convolution_2,(.L_x_1 - triton_poi_fused_add_convolution_2)
        .other          triton_poi_fused_add_convolution_2,@"STO_CUDA_ENTRY STV_DEFAULT"
triton_poi_fused_add_convolution_2:
.text.triton_poi_fused_add_convolution_2:
[----:B------:R-:W0:Y:S02]  /*0000*/  LDC R1, c[0x0][0x28] ;  /* 0x00000a00ff017b82 */ /* 0x000e240000000800 */
[----:B------:R-:W1:Y:S01]  /*0010*/  S2R R0, SR_TID.X ;  /* 0x0000000000007919 */ /* 0x000e620000002100 */
[----:B------:R-:W2:Y:S01]  /*0020*/  LDC.64 R8, c[0x0][0x228] ;  /* 0x00008a00ff087b82 */ /* 0x000ea20000000a00 */
[----:B------:R-:W-:Y:S01]  /*0030*/  ULDC.64 UR4, c[0x0][0x208] ;  /* 0x0000820000047ab9 */ /* 0x000fe20000000a00 */
[----:B------:R-:W3:Y:S06]  /*0040*/  S2R R13, SR_CTAID.X ;  /* 0x00000000000d7919 */ /* 0x000eec0000002500 */
[----:B------:R-:W4:Y:S08]  /*0050*/  LDC.64 R2, c[0x0][0x220] ;  /* 0x00008800ff027b82 */ /* 0x000f300000000a00 */
[----:B------:R-:W5:Y:S01]  /*0060*/  LDC.64 R10, c[0x0][0x210] ;  /* 0x00008400ff0a7b82 */ /* 0x000f620000000a00 */
[----:B-1----:R-:W-:-:S02]  /*0070*/  LOP3.LUT R0, R0, 0x7f, RZ, 0xc0, !PT ;  /* 0x0000007f00007812 */ /* 0x002fc400078ec0ff */
[----:B---3--:R-:W-:-:S03]  /*0080*/  SHF.R.S32.HI R4, RZ, 0x18, R13 ;  /* 0x00000018ff047819 */ /* 0x008fc6000001140d */
[----:B------:R-:W-:Y:S01]  /*0090*/  IMAD R13, R13, 0x80, R0 ;  /* 0x000000800d0d7824 */ /* 0x000fe200078e0200 */
[----:B------:R-:W-:Y:S02]  /*00a0*/  SGXT R0, R4, 0x1 ;  /* 0x000000010400781a */ /* 0x000fe40000000200 */
[----:B------:R-:W1:Y:S02]  /*00b0*/  LDC.64 R4, c[0x0][0x218] ;  /* 0x00008600ff047b82 */ /* 0x000e640000000a00 */
[----:B------:R-:W-:Y:S02]  /*00c0*/  ISETP.GE.AND P0, PT, R13, 0x100, PT ;  /* 0x000001000d00780c */ /* 0x000fe40003f06270 */
[----:B------:R-:W-:-:S04]  /*00d0*/  LEA.HI R0, R0, R13, RZ, 0x4 ;  /* 0x0000000d00007211 */ /* 0x000fc800078f20ff */
[----:B------:R-:W-:-:S04]  /*00e0*/  SHF.R.S32.HI R0, RZ, 0x4, R0 ;  /* 0x00000004ff007819 */ /* 0x000fc80000011400 */
[----:B------:R-:W-:-:S04]  /*00f0*/  LEA.HI R6, R0, R0, RZ, 0x2 ;  /* 0x0000000000067211 */ /* 0x000fc800078f10ff */
[----:B------:R-:W-:-:S05]  /*0100*/  LOP3.LUT R7, R6, 0xfffffffc, RZ, 0xc0, !PT ;  /* 0xfffffffc06077812 */ /* 0x000fca00078ec0ff */
[----:B------:R-:W-:Y:S02]  /*0110*/  IMAD.IADD R7, R0, 0x1, -R7 ;  /* 0x0000000100077824 */ /* 0x000fe400078e0a07 */
[----:B------:R-:W-:Y:S02]  /*0120*/  IMAD.MOV.U32 R0, RZ, RZ, RZ ;  /* 0x000000ffff007224 */ /* 0x000fe400078e00ff */
[----:B-1----:R-:W-:-:S04]  /*0130*/  IMAD.WIDE R4, R7, 0x4, R4 ;  /* 0x0000000407047825 */ /* 0x002fc800078e0204 */
[----:B--2---:R-:W-:-:S04]  /*0140*/  IMAD.WIDE R8, R7, 0x4, R8 ;  /* 0x0000000407087825 */ /* 0x004fc800078e0208 */
[----:B----4-:R-:W-:-:S04]  /*0150*/  IMAD.WIDE R6, R13, 0x4, R2 ;  /* 0x000000040d067825 */ /* 0x010fc800078e0202 */
[----:B-----5:R-:W-:Y:S01]  /*0160*/  IMAD.WIDE R2, R13, 0x4, R10 ;  /* 0x000000040d027825 */ /* 0x020fe200078e020a */
[----:B------:R-:W-:Y:S01]  /*0170*/  HFMA2.MMA R13, -RZ, RZ, 0, 0 ;  /* 0x00000000ff0d7435 */ /* 0x000fe200000001ff */
[----:B------:R-:W-:-:S03]  /*0180*/  CS2R R10, SRZ ;  /* 0x00000000000a7805 */ /* 0x000fc6000001ff00 */
[----:B------:R-:W2:Y:S04]  /*0190*/  @!P0 LDG.E R0, desc[UR4][R2.64] ;  /* 0x0000000402008981 */ /* 0x000ea8000c1e1900 */
[----:B------:R-:W3:Y:S04]  /*01a0*/  @!P0 LDG.E R10, desc[UR4][R6.64] ;  /* 0x00000004060a8981 */ /* 0x000ee8000c1e1900 */
[----:B------:R-:W2:Y:S04]  /*01b0*/  @!P0 LDG.E.EL R11, desc[UR4][R4.64] ;  /* 0x00000004040b8981 */ /* 0x000ea8000c2e1900 */
[----:B------:R-:W3:Y:S01]  /*01c0*/  @!P0 LDG.E.EL R13, desc[UR4][R8.64] ;  /* 0x00000004080d8981 */ /* 0x000ee2000c2e1900 */
[----:B--2---:R-:W-:Y:S01]  /*01d0*/  FADD R0, R11, R0 ;  /* 0x000000000b007221 */ /* 0x004fe20000000000 */
[----:B---3--:R-:W-:-:S04]  /*01e0*/  FADD R13, R13, R10 ;  /* 0x0000000a0d0d7221 */ /* 0x008fc80000000000 */
[----:B------:R-:W-:Y:S01]  /*01f0*/  FADD R13, R0, R13 ;  /* 0x0000000d000d7221 */ /* 0x000fe20000000000 */
[----:B------:R-:W-:Y:S06]  /*0200*/  @P0 EXIT ;  /* 0x000000000000094d */ /* 0x000fec0003800000 */
[----:B------:R-:W-:Y:S01]  /*0210*/  STG.E desc[UR4][R2.64], R13 ;  /* 0x0000000d02007986 */ /* 0x000fe2000c101904 */
[----:B------:R-:W-:Y:S05]  /*0220*/  EXIT ;  /* 0x000000000000794d */ /* 0x000fea0003800000 */
.L_x_0:
[----:B------:R-:W-:-:S00]  /*0230*/  BRA `(.L_x_0) ;  /* 0xfffffffc00fc7947 */ /* 0x000fc0000383ffff */
[----:B------:R-:W-:-:S00]  /*0240*/  NOP ;  /* 0x0000000000007918 */ /* 0x000fc00000000000 */
        /* <DEDUP_REMOVED lines=11> */
.L_x_1:


//--------------------- .nv.constant0.triton_poi_fused_add_convolution_2 --------------------------
	.section	.nv.constant0.triton_poi_fused_add_convolution_2,"a",@progbits
	.sectionflags	@""
	.align	4
.nv.constant0.triton_poi_fused_add_convolution_2:
	.zero		564
